//
// Generated by NVIDIA NVVM Compiler
//
// Compiler Build ID: CL-36424714
// Cuda compilation tools, release 13.0, V13.0.88
// Based on NVVM 20.0.0
//

.version 9.0
.target sm_100
.address_size 64

	// .globl	_Z14simple_vec_addPfS_S_i

.visible .entry _Z14simple_vec_addPfS_S_i(
	.param .u64 .ptr .align 1 _Z14simple_vec_addPfS_S_i_param_0,
	.param .u64 .ptr .align 1 _Z14simple_vec_addPfS_S_i_param_1,
	.param .u64 .ptr .align 1 _Z14simple_vec_addPfS_S_i_param_2,
	.param .u32 _Z14simple_vec_addPfS_S_i_param_3
)
{
	.reg .pred 	%p<2>;
	.reg .b32 	%r<6>;
	.reg .b32 	%f<4>;
	.reg .b64 	%rd<11>;

	ld.param.u64 	%rd1, [_Z14simple_vec_addPfS_S_i_param_0];
	ld.param.u64 	%rd2, [_Z14simple_vec_addPfS_S_i_param_1];
	ld.param.u64 	%rd3, [_Z14simple_vec_addPfS_S_i_param_2];
	ld.param.u32 	%r2, [_Z14simple_vec_addPfS_S_i_param_3];
	mov.u32 	%r3, %ctaid.x;
	mov.u32 	%r4, %ntid.x;
	mov.u32 	%r5, %tid.x;
	mad.lo.s32 	%r1, %r3, %r4, %r5;
	setp.ge.s32 	%p1, %r1, %r2;
	@%p1 bra 	$L__BB0_2;
	cvta.to.global.u64 	%rd4, %rd1;
	cvta.to.global.u64 	%rd5, %rd2;
	cvta.to.global.u64 	%rd6, %rd3;
	mul.wide.s32 	%rd7, %r1, 4;
	add.s64 	%rd8, %rd4, %rd7;
	ld.global.f32 	%f1, [%rd8];
	add.s64 	%rd9, %rd5, %rd7;
	ld.global.f32 	%f2, [%rd9];
	add.f32 	%f3, %f1, %f2;
	add.s64 	%rd10, %rd6, %rd7;
	st.global.f32 	[%rd10], %f3;
$L__BB0_2:
	ret;

}


// ===== COMPILED SASS (sm_100) =====

	.target	sm_100

	.elftype	@"ET_EXEC"


//--------------------- .note.nv.tkinfo           --------------------------
	.section	.note.nv.tkinfo,"",@"SHT_NOTE"
	.sectionflags	@"SHF_NOTE_NV_TKINFO"
	.tkinfo
        /*0018*/ 	.word	0x00000002
        /*0030*/ 	.string	""
        /*0030*/ 	.string	"ptxas"
        /*0030*/ 	.string	"Cuda compilation tools, release 13.0, V13.0.88"
        /*0030*/ 	.string	"Build cuda_13.0.r13.0/compiler.36424714_0"
        /*0030*/ 	.string	"-arch sm_100 -m 64 "



//--------------------- .note.nv.cuinfo           --------------------------
	.section	.note.nv.cuinfo,"",@"SHT_NOTE"
	.sectionflags	@"SHF_NOTE_NV_CUINFO"
        /*0018*/ 	.short	0x0002
        /*001a*/ 	.short	0x0064
        /*001c*/ 	.short	0x0082
	.zero		2


//--------------------- .nv.info                  --------------------------
	.section	.nv.info,"",@"SHT_CUDA_INFO"
	.align	4


	//----- nvinfo : EIATTR_REGCOUNT
	.align		4
        /*0000*/ 	.byte	0x04, 0x2f
        /*0002*/ 	.short	(.L_1 - .L_0)
	.align		4
.L_0:
        /*0004*/ 	.word	index@(_Z14simple_vec_addPfS_S_i)
        /*0008*/ 	.word	0x0000000c


	//----- nvinfo : EIATTR_FRAME_SIZE
	.align		4
.L_1:
        /*000c*/ 	.byte	0x04, 0x11
        /*000e*/ 	.short	(.L_3 - .L_2)
	.align		4
.L_2:
        /*0010*/ 	.word	index@(_Z14simple_vec_addPfS_S_i)
        /*0014*/ 	.word	0x00000000


	//----- nvinfo : EIATTR_MIN_STACK_SIZE
	.align		4
.L_3:
        /*0018*/ 	.byte	0x04, 0x12
        /*001a*/ 	.short	(.L_5 - .L_4)
	.align		4
.L_4:
        /*001c*/ 	.word	index@(_Z14simple_vec_addPfS_S_i)
        /*0020*/ 	.word	0x00000000
.L_5:


//--------------------- .nv.compat                --------------------------
	.section	.nv.compat,"",@"SHT_CUDA_COMPAT_INFO"
	.align	4
        /*0000*/ 	.byte	0x02, 0x09, 0x00, 0x00, 0x02, 0x02, 0x01, 0x00, 0x02, 0x05, 0x05, 0x00, 0x03, 0x07, 0x01, 0x01
        /*0010*/ 	.byte	0x02, 0x03, 0x00, 0x00, 0x02, 0x06, 0x01, 0x00, 0x04, 0x0b, 0x08, 0x00, 0x09, 0x00, 0x00, 0x00
        /*0020*/ 	.byte	0x00, 0x00, 0x00, 0x00


//--------------------- .nv.info._Z14simple_vec_addPfS_S_i --------------------------
	.section	.nv.info._Z14simple_vec_addPfS_S_i,"",@"SHT_CUDA_INFO"
	.sectionflags	@""
	.align	4


	//----- nvinfo : EIATTR_CUDA_API_VERSION
	.align		4
        /*0000*/ 	.byte	0x04, 0x37
        /*0002*/ 	.short	(.L_7 - .L_6)
.L_6:
        /*0004*/ 	.word	0x00000082


	//----- nvinfo : EIATTR_KPARAM_INFO
	.align		4
.L_7:
        /*0008*/ 	.byte	0x04, 0x17
        /*000a*/ 	.short	(.L_9 - .L_8)
.L_8:
        /*000c*/ 	.word	0x00000000
        /*0010*/ 	.short	0x0003
        /*0012*/ 	.short	0x0018
        /*0014*/ 	.byte	0x00, 0xf0, 0x11, 0x00


	//----- nvinfo : EIATTR_KPARAM_INFO
	.align		4
.L_9:
        /*0018*/ 	.byte	0x04, 0x17
        /*001a*/ 	.short	(.L_11 - .L_10)
.L_10:
        /*001c*/ 	.word	0x00000000
        /*0020*/ 	.short	0x0002
        /*0022*/ 	.short	0x0010
        /*0024*/ 	.byte	0x00, 0xf5, 0x21, 0x00


	//----- nvinfo : EIATTR_KPARAM_INFO
	.align		4
.L_11:
        /*0028*/ 	.byte	0x04, 0x17
        /*002a*/ 	.short	(.L_13 - .L_12)
.L_12:
        /*002c*/ 	.word	0x00000000
        /*0030*/ 	.short	0x0001
        /*0032*/ 	.short	0x0008
        /*0034*/ 	.byte	0x00, 0xf5, 0x21, 0x00


	//----- nvinfo : EIATTR_KPARAM_INFO
	.align		4
.L_13:
        /*0038*/ 	.byte	0x04, 0x17
        /*003a*/ 	.short	(.L_15 - .L_14)
.L_14:
        /*003c*/ 	.word	0x00000000
        /*0040*/ 	.short	0x0000
        /*0042*/ 	.short	0x0000
        /*0044*/ 	.byte	0x00, 0xf5, 0x21, 0x00


	//----- nvinfo : EIATTR_SPARSE_MMA_MASK
	.align		4
.L_15:
        /*0048*/ 	.byte	0x03, 0x50
        /*004a*/ 	.short	0x0000


	//----- nvinfo : EIATTR_MAXREG_COUNT
	.align		4
        /*004c*/ 	.byte	0x03, 0x1b
        /*004e*/ 	.short	0x00ff


	//----- nvinfo : EIATTR_MERCURY_ISA_VERSION
	.align		4
        /*0050*/ 	.byte	0x03, 0x5f
        /*0052*/ 	.short	0x0101


	//----- nvinfo : EIATTR_VRC_CTA_INIT_COUNT
	.align		4
        /*0054*/ 	.byte	0x02, 0x4a
	.zero		1
	.zero		1


	//----- nvinfo : EIATTR_EXIT_INSTR_OFFSETS
	.align		4
        /*0058*/ 	.byte	0x04, 0x1c
        /*005a*/ 	.short	(.L_17 - .L_16)


	//   ....[0]....
.L_16:
        /*005c*/ 	.word	0x00000070


	//   ....[1]....
        /*0060*/ 	.word	0x00000130


	//----- nvinfo : EIATTR_CBANK_PARAM_SIZE
	.align		4
.L_17:
        /*0064*/ 	.byte	0x03, 0x19
        /*0066*/ 	.short	0x001c


	//----- nvinfo : EIATTR_PARAM_CBANK
	.align		4
        /*0068*/ 	.byte	0x04, 0x0a
        /*006a*/ 	.short	(.L_19 - .L_18)
	.align		4
.L_18:
        /*006c*/ 	.word	index@(.nv.constant0._Z14simple_vec_addPfS_S_i)
        /*0070*/ 	.short	0x0380
        /*0072*/ 	.short	0x001c


	//----- nvinfo : EIATTR_SW_WAR
	.align		4
.L_19:
        /*0074*/ 	.byte	0x04, 0x36
        /*0076*/ 	.short	(.L_21 - .L_20)
.L_20:
        /*0078*/ 	.word	0x00000008
.L_21:


//--------------------- .nv.callgraph             --------------------------
	.section	.nv.callgraph,"",@"SHT_CUDA_CALLGRAPH"
	.align	4
	.sectionentsize	8
	.align		4
        /*0000*/ 	.word	0x00000000
	.align		4
        /*0004*/ 	.word	0xffffffff
	.align		4
        /*0008*/ 	.word	0x00000000
	.align		4
        /*000c*/ 	.word	0xfffffffe
	.align		4
        /*0010*/ 	.word	0x00000000
	.align		4
        /*0014*/ 	.word	0xfffffffd
	.align		4
        /*0018*/ 	.word	0x00000000
	.align		4
        /*001c*/ 	.word	0xfffffffc


//--------------------- .text._Z14simple_vec_addPfS_S_i --------------------------
	.section	.text._Z14simple_vec_addPfS_S_i,"ax",@progbits
	.align	128
        .global         _Z14simple_vec_addPfS_S_i
        .type           _Z14simple_vec_addPfS_S_i,@function
        .size           _Z14simple_vec_addPfS_S_i,(.L_x_1 - _Z14simple_vec_addPfS_S_i)
        .other          _Z14simple_vec_addPfS_S_i,@"STO_CUDA_ENTRY STV_DEFAULT"
_Z14simple_vec_addPfS_S_i:
.text._Z14simple_vec_addPfS_S_i:
[----:B------:R-:W-:Y:S01]  /*0000*/  LDC R1, c[0x0][0x37c] ;  /* 0x0000df00ff017b82 */ /* 0x000fe20000000800 */
[----:B------:R-:W0:Y:S07]  /*0010*/  S2R R0, SR_TID.X ;  /* 0x0000000000007919 */ /* 0x000e2e0000002100 */
[----:B------:R-:W0:Y:S01]  /*0020*/  S2UR UR4, SR_CTAID.X ;  /* 0x00000000000479c3 */ /* 0x000e220000002500 */
[----:B------:R-:W1:Y:S07]  /*0030*/  LDCU UR5, c[0x0][0x398] ;  /* 0x00007300ff0577ac */ /* 0x000e6e0008000800 */
[----:B------:R-:W0:Y:S02]  /*0040*/  LDC R9, c[0x0][0x360] ;  /* 0x0000d800ff097b82 */ /* 0x000e240000000800 */
[----:B0-----:R-:W-:-:S05]  /*0050*/  IMAD R9, R9, UR4, R0 ;  /* 0x0000000409097c24 */ /* 0x001fca000f8e0200 */
[----:B-1----:R-:W-:-:S13]  /*0060*/  ISETP.GE.AND P0, PT, R9, UR5, PT ;  /* 0x0000000509007c0c */ /* 0x002fda000bf06270 */
[----:B------:R-:W-:Y:S05]  /*0070*/  @P0 EXIT ;  /* 0x000000000000094d */ /* 0x000fea0003800000 */
[----:B------:R-:W0:Y:S01]  /*0080*/  LDC.64 R2, c[0x0][0x380] ;  /* 0x0000e000ff027b82 */ /* 0x000e220000000a00 */
[----:B------:R-:W1:Y:S07]  /*0090*/  LDCU.64 UR4, c[0x0][0x358] ;  /* 0x00006b00ff0477ac */ /* 0x000e6e0008000a00 */
[----:B------:R-:W2:Y:S08]  /*00a0*/  LDC.64 R4, c[0x0][0x388] ;  /* 0x0000e200ff047b82 */ /* 0x000eb00000000a00 */
[----:B------:R-:W3:Y:S01]  /*00b0*/  LDC.64 R6, c[0x0][0x390] ;  /* 0x0000e400ff067b82 */ /* 0x000ee20000000a00 */
[----:B0-----:R-:W-:-:S06]  /*00c0*/  IMAD.WIDE R2, R9, 0x4, R2 ;  /* 0x0000000409027825 */ /* 0x001fcc00078e0202 */
[----:B-1----:R-:W4:Y:S01]  /*00d0*/  LDG.E R2, desc[UR4][R2.64] ;  /* 0x0000000402027981 */ /* 0x002f22000c1e1900 */
[----:B--2---:R-:W-:-:S06]  /*00e0*/  IMAD.WIDE R4, R9, 0x4, R4 ;  /* 0x0000000409047825 */ /* 0x004fcc00078e0204 */
[----:B------:R-:W4:Y:S01]  /*00f0*/  LDG.E R5, desc[UR4][R4.64] ;  /* 0x0000000404057981 */ /* 0x000f22000c1e1900 */
[----:B---3--:R-:W-:-:S04]  /*0100*/  IMAD.WIDE R6, R9, 0x4, R6 ;  /* 0x0000000409067825 */ /* 0x008fc800078e0206 */
[----:B----4-:R-:W-:-:S05]  /*0110*/  FADD R9, R2, R5 ;  /* 0x0000000502097221 */ /* 0x010fca0000000000 */
[----:B------:R-:W-:Y:S01]  /*0120*/  STG.E desc[UR4][R6.64], R9 ;  /* 0x0000000906007986 */ /* 0x000fe2000c101904 */
[----:B------:R-:W-:Y:S05]  /*0130*/  EXIT ;  /* 0x000000000000794d */ /* 0x000fea0003800000 */
.L_x_0:
[----:B------:R-:W-:-:S00]  /*0140*/  BRA `(.L_x_0) ;  /* 0xfffffffc00fc7947 */ /* 0x000fc0000383ffff */
[----:B------:R-:W-:-:S00]  /*0150*/  NOP ;  /* 0x0000000000007918 */ /* 0x000fc00000000000 */
        /* <DEDUP_REMOVED lines=10> */
.L_x_1:


//--------------------- .nv.shared.reserved.0     --------------------------
	.section	.nv.shared.reserved.0,"aw",@nobits
	.weak		__nv_reservedSMEM_offset_0_alias
	.size		__nv_reservedSMEM_offset_0_alias, 0, 64
	.other		__nv_reservedSMEM_offset_0_alias,@"STO_CUDA_RESERVED_SHARED STV_DEFAULT"
__nv_reservedSMEM_offset_0_alias:
	.zero		0
	.zero		64


//--------------------- .nv.constant0._Z14simple_vec_addPfS_S_i --------------------------
	.section	.nv.constant0._Z14simple_vec_addPfS_S_i,"a",@progbits
	.sectionflags	@""
	.align	4
.nv.constant0._Z14simple_vec_addPfS_S_i:
	.zero		924


//--------------------- SYMBOLS --------------------------

	.type		.nv.reservedSmem.offset0,@object
	.size		.nv.reservedSmem.offset0,0x4
